//
// Generated by NVIDIA NVVM Compiler
//
// Compiler Build ID: CL-36424714
// Cuda compilation tools, release 13.0, V13.0.88
// Based on NVVM 20.0.0
//

.version 9.0
.target sm_100
.address_size 64

	// .globl	_Z23mat_transpose_kernel_v0PKfPfii
// _ZZ23mat_transpose_kernel_v6ILi16EEvPfS0_iiE5sdata has been demoted

.visible .entry _Z23mat_transpose_kernel_v0PKfPfii(
	.param .u64 .ptr .align 1 _Z23mat_transpose_kernel_v0PKfPfii_param_0,
	.param .u64 .ptr .align 1 _Z23mat_transpose_kernel_v0PKfPfii_param_1,
	.param .u32 _Z23mat_transpose_kernel_v0PKfPfii_param_2,
	.param .u32 _Z23mat_transpose_kernel_v0PKfPfii_param_3
)
{
	.reg .pred 	%p<4>;
	.reg .b32 	%r<13>;
	.reg .b32 	%f<2>;
	.reg .b64 	%rd<9>;

	ld.param.u64 	%rd1, [_Z23mat_transpose_kernel_v0PKfPfii_param_0];
	ld.param.u64 	%rd2, [_Z23mat_transpose_kernel_v0PKfPfii_param_1];
	ld.param.u32 	%r3, [_Z23mat_transpose_kernel_v0PKfPfii_param_2];
	ld.param.u32 	%r4, [_Z23mat_transpose_kernel_v0PKfPfii_param_3];
	mov.u32 	%r5, %ctaid.x;
	mov.u32 	%r6, %ntid.x;
	mov.u32 	%r7, %tid.x;
	mad.lo.s32 	%r1, %r5, %r6, %r7;
	mov.u32 	%r8, %ctaid.y;
	mov.u32 	%r9, %ntid.y;
	mov.u32 	%r10, %tid.y;
	mad.lo.s32 	%r2, %r8, %r9, %r10;
	setp.ge.s32 	%p1, %r2, %r3;
	setp.ge.s32 	%p2, %r1, %r4;
	or.pred  	%p3, %p1, %p2;
	@%p3 bra 	$L__BB0_2;
	cvta.to.global.u64 	%rd3, %rd1;
	cvta.to.global.u64 	%rd4, %rd2;
	mad.lo.s32 	%r11, %r4, %r2, %r1;
	mul.wide.s32 	%rd5, %r11, 4;
	add.s64 	%rd6, %rd3, %rd5;
	ld.global.f32 	%f1, [%rd6];
	mad.lo.s32 	%r12, %r3, %r1, %r2;
	mul.wide.s32 	%rd7, %r12, 4;
	add.s64 	%rd8, %rd4, %rd7;
	st.global.f32 	[%rd8], %f1;
$L__BB0_2:
	ret;

}
	// .globl	_Z23mat_transpose_kernel_v6ILi16EEvPfS0_ii
.visible .entry _Z23mat_transpose_kernel_v6ILi16EEvPfS0_ii(
	.param .u64 .ptr .align 1 _Z23mat_transpose_kernel_v6ILi16EEvPfS0_ii_param_0,
	.param .u64 .ptr .align 1 _Z23mat_transpose_kernel_v6ILi16EEvPfS0_ii_param_1,
	.param .u32 _Z23mat_transpose_kernel_v6ILi16EEvPfS0_ii_param_2,
	.param .u32 _Z23mat_transpose_kernel_v6ILi16EEvPfS0_ii_param_3
)
{
	.reg .pred 	%p<7>;
	.reg .b32 	%r<30>;
	.reg .b32 	%f<3>;
	.reg .b64 	%rd<19>;
	// demoted variable
	.shared .align 4 .b8 _ZZ23mat_transpose_kernel_v6ILi16EEvPfS0_iiE5sdata[1088];
	ld.param.u64 	%rd1, [_Z23mat_transpose_kernel_v6ILi16EEvPfS0_ii_param_0];
	ld.param.u64 	%rd2, [_Z23mat_transpose_kernel_v6ILi16EEvPfS0_ii_param_1];
	ld.param.u32 	%r8, [_Z23mat_transpose_kernel_v6ILi16EEvPfS0_ii_param_2];
	ld.param.u32 	%r9, [_Z23mat_transpose_kernel_v6ILi16EEvPfS0_ii_param_3];
	mov.u32 	%r1, %tid.x;
	mov.u32 	%r2, %tid.y;
	mov.u32 	%r10, %ntid.x;
	mov.u32 	%r11, %ctaid.x;
	mul.lo.s32 	%r3, %r10, %r11;
	add.s32 	%r12, %r3, %r1;
	mov.u32 	%r13, %ntid.y;
	mov.u32 	%r14, %ctaid.y;
	mul.lo.s32 	%r4, %r13, %r14;
	add.s32 	%r15, %r4, %r2;
	shl.b32 	%r5, %r14, 4;
	shl.b32 	%r6, %r11, 4;
	setp.ge.s32 	%p1, %r15, %r8;
	setp.ge.s32 	%p2, %r12, %r9;
	or.pred  	%p3, %p1, %p2;
	@%p3 bra 	$L__BB1_2;
	cvta.to.global.u64 	%rd3, %rd1;
	mad.lo.s32 	%r16, %r9, %r2, %r1;
	cvt.s64.s32 	%rd4, %r16;
	cvt.u64.u32 	%rd5, %r6;
	mul.lo.s32 	%r17, %r5, %r9;
	cvt.u64.u32 	%rd6, %r17;
	add.s64 	%rd7, %rd6, %rd5;
	add.s64 	%rd8, %rd7, %rd4;
	shl.b64 	%rd9, %rd8, 2;
	add.s64 	%rd10, %rd3, %rd9;
	ld.global.f32 	%f1, [%rd10];
	mov.u32 	%r18, _ZZ23mat_transpose_kernel_v6ILi16EEvPfS0_iiE5sdata;
	mad.lo.s32 	%r19, %r1, 68, %r18;
	shl.b32 	%r20, %r2, 2;
	add.s32 	%r21, %r19, %r20;
	st.shared.f32 	[%r21], %f1;
$L__BB1_2:
	bar.sync 	0;
	add.s32 	%r23, %r4, %r1;
	add.s32 	%r24, %r3, %r2;
	mul.lo.s32 	%r7, %r6, %r8;
	setp.ge.s32 	%p4, %r24, %r9;
	setp.ge.s32 	%p5, %r23, %r8;
	or.pred  	%p6, %p4, %p5;
	@%p6 bra 	$L__BB1_4;
	mov.u32 	%r25, _ZZ23mat_transpose_kernel_v6ILi16EEvPfS0_iiE5sdata;
	mad.lo.s32 	%r26, %r2, 68, %r25;
	shl.b32 	%r27, %r1, 2;
	add.s32 	%r28, %r26, %r27;
	ld.shared.f32 	%f2, [%r28];
	mad.lo.s32 	%r29, %r8, %r2, %r1;
	cvt.u64.u32 	%rd11, %r29;
	cvt.u64.u32 	%rd12, %r5;
	cvt.u64.u32 	%rd13, %r7;
	add.s64 	%rd14, %rd13, %rd12;
	add.s64 	%rd15, %rd14, %rd11;
	cvta.to.global.u64 	%rd16, %rd2;
	shl.b64 	%rd17, %rd15, 2;
	add.s64 	%rd18, %rd16, %rd17;
	st.global.f32 	[%rd18], %f2;
$L__BB1_4:
	ret;

}


// ===== COMPILED SASS (sm_100) =====

	.target	sm_100

	.elftype	@"ET_EXEC"


//--------------------- .note.nv.tkinfo           --------------------------
	.section	.note.nv.tkinfo,"",@"SHT_NOTE"
	.sectionflags	@"SHF_NOTE_NV_TKINFO"
	.tkinfo
        /*0018*/ 	.word	0x00000002
        /*0030*/ 	.string	""
        /*0030*/ 	.string	"ptxas"
        /*0030*/ 	.string	"Cuda compilation tools, release 13.0, V13.0.88"
        /*0030*/ 	.string	"Build cuda_13.0.r13.0/compiler.36424714_0"
        /*0030*/ 	.string	"-arch sm_100 -m 64 "



//--------------------- .note.nv.cuinfo           --------------------------
	.section	.note.nv.cuinfo,"",@"SHT_NOTE"
	.sectionflags	@"SHF_NOTE_NV_CUINFO"
        /*0018*/ 	.short	0x0002
        /*001a*/ 	.short	0x0064
        /*001c*/ 	.short	0x0082
	.zero		2


//--------------------- .nv.info                  --------------------------
	.section	.nv.info,"",@"SHT_CUDA_INFO"
	.align	4


	//----- nvinfo : EIATTR_REGCOUNT
	.align		4
        /*0000*/ 	.byte	0x04, 0x2f
        /*0002*/ 	.short	(.L_1 - .L_0)
	.align		4
.L_0:
        /*0004*/ 	.word	index@(_Z23mat_transpose_kernel_v0PKfPfii)
        /*0008*/ 	.word	0x0000000a


	//----- nvinfo : EIATTR_FRAME_SIZE
	.align		4
.L_1:
        /*000c*/ 	.byte	0x04, 0x11
        /*000e*/ 	.short	(.L_3 - .L_2)
	.align		4
.L_2:
        /*0010*/ 	.word	index@(_Z23mat_transpose_kernel_v0PKfPfii)
        /*0014*/ 	.word	0x00000000


	//----- nvinfo : EIATTR_REGCOUNT
	.align		4
.L_3:
        /*0018*/ 	.byte	0x04, 0x2f
        /*001a*/ 	.short	(.L_5 - .L_4)
	.align		4
.L_4:
        /*001c*/ 	.word	index@(_Z23mat_transpose_kernel_v6ILi16EEvPfS0_ii)
        /*0020*/ 	.word	0x0000000e


	//----- nvinfo : EIATTR_FRAME_SIZE
	.align		4
.L_5:
        /*0024*/ 	.byte	0x04, 0x11
        /*0026*/ 	.short	(.L_7 - .L_6)
	.align		4
.L_6:
        /*0028*/ 	.word	index@(_Z23mat_transpose_kernel_v6ILi16EEvPfS0_ii)
        /*002c*/ 	.word	0x00000000


	//----- nvinfo : EIATTR_MIN_STACK_SIZE
	.align		4
.L_7:
        /*0030*/ 	.byte	0x04, 0x12
        /*0032*/ 	.short	(.L_9 - .L_8)
	.align		4
.L_8:
        /*0034*/ 	.word	index@(_Z23mat_transpose_kernel_v6ILi16EEvPfS0_ii)
        /*0038*/ 	.word	0x00000000


	//----- nvinfo : EIATTR_MIN_STACK_SIZE
	.align		4
.L_9:
        /*003c*/ 	.byte	0x04, 0x12
        /*003e*/ 	.short	(.L_11 - .L_10)
	.align		4
.L_10:
        /*0040*/ 	.word	index@(_Z23mat_transpose_kernel_v0PKfPfii)
        /*0044*/ 	.word	0x00000000
.L_11:


//--------------------- .nv.compat                --------------------------
	.section	.nv.compat,"",@"SHT_CUDA_COMPAT_INFO"
	.align	4
        /*0000*/ 	.byte	0x02, 0x09, 0x00, 0x00, 0x02, 0x02, 0x01, 0x00, 0x02, 0x05, 0x05, 0x00, 0x03, 0x07, 0x01, 0x01
        /*0010*/ 	.byte	0x02, 0x03, 0x00, 0x00, 0x02, 0x06, 0x01, 0x00, 0x04, 0x0b, 0x08, 0x00, 0x09, 0x00, 0x00, 0x00
        /*0020*/ 	.byte	0x00, 0x00, 0x00, 0x00


//--------------------- .nv.info._Z23mat_transpose_kernel_v6ILi16EEvPfS0_ii --------------------------
	.section	.nv.info._Z23mat_transpose_kernel_v6ILi16EEvPfS0_ii,"",@"SHT_CUDA_INFO"
	.sectionflags	@""
	.align	4


	//----- nvinfo : EIATTR_CUDA_API_VERSION
	.align		4
        /*0000*/ 	.byte	0x04, 0x37
        /*0002*/ 	.short	(.L_13 - .L_12)
.L_12:
        /*0004*/ 	.word	0x00000082


	//----- nvinfo : EIATTR_KPARAM_INFO
	.align		4
.L_13:
        /*0008*/ 	.byte	0x04, 0x17
        /*000a*/ 	.short	(.L_15 - .L_14)
.L_14:
        /*000c*/ 	.word	0x00000000
        /*0010*/ 	.short	0x0003
        /*0012*/ 	.short	0x0014
        /*0014*/ 	.byte	0x00, 0xf0, 0x11, 0x00


	//----- nvinfo : EIATTR_KPARAM_INFO
	.align		4
.L_15:
        /*0018*/ 	.byte	0x04, 0x17
        /*001a*/ 	.short	(.L_17 - .L_16)
.L_16:
        /*001c*/ 	.word	0x00000000
        /*0020*/ 	.short	0x0002
        /*0022*/ 	.short	0x0010
        /*0024*/ 	.byte	0x00, 0xf0, 0x11, 0x00


	//----- nvinfo : EIATTR_KPARAM_INFO
	.align		4
.L_17:
        /*0028*/ 	.byte	0x04, 0x17
        /*002a*/ 	.short	(.L_19 - .L_18)
.L_18:
        /*002c*/ 	.word	0x00000000
        /*0030*/ 	.short	0x0001
        /*0032*/ 	.short	0x0008
        /*0034*/ 	.byte	0x00, 0xf5, 0x21, 0x00


	//----- nvinfo : EIATTR_KPARAM_INFO
	.align		4
.L_19:
        /*0038*/ 	.byte	0x04, 0x17
        /*003a*/ 	.short	(.L_21 - .L_20)
.L_20:
        /*003c*/ 	.word	0x00000000
        /*0040*/ 	.short	0x0000
        /*0042*/ 	.short	0x0000
        /*0044*/ 	.byte	0x00, 0xf5, 0x21, 0x00


	//----- nvinfo : EIATTR_SPARSE_MMA_MASK
	.align		4
.L_21:
        /*0048*/ 	.byte	0x03, 0x50
        /*004a*/ 	.short	0x0000


	//----- nvinfo : EIATTR_MAXREG_COUNT
	.align		4
        /*004c*/ 	.byte	0x03, 0x1b
        /*004e*/ 	.short	0x00ff


	//----- nvinfo : EIATTR_NUM_BARRIERS
	.align		4
        /*0050*/ 	.byte	0x02, 0x4c
        /*0052*/ 	.byte	0x01
	.zero		1


	//----- nvinfo : EIATTR_MERCURY_ISA_VERSION
	.align		4
        /*0054*/ 	.byte	0x03, 0x5f
        /*0056*/ 	.short	0x0101


	//----- nvinfo : EIATTR_VRC_CTA_INIT_COUNT
	.align		4
        /*0058*/ 	.byte	0x02, 0x4a
	.zero		1
	.zero		1


	//----- nvinfo : EIATTR_EXIT_INSTR_OFFSETS
	.align		4
        /*005c*/ 	.byte	0x04, 0x1c
        /*005e*/ 	.short	(.L_23 - .L_22)


	//   ....[0]....
.L_22:
        /*0060*/ 	.word	0x00000250


	//   ....[1]....
        /*0064*/ 	.word	0x00000340


	//----- nvinfo : EIATTR_CBANK_PARAM_SIZE
	.align		4
.L_23:
        /*0068*/ 	.byte	0x03, 0x19
        /*006a*/ 	.short	0x0018


	//----- nvinfo : EIATTR_PARAM_CBANK
	.align		4
        /*006c*/ 	.byte	0x04, 0x0a
        /*006e*/ 	.short	(.L_25 - .L_24)
	.align		4
.L_24:
        /*0070*/ 	.word	index@(.nv.constant0._Z23mat_transpose_kernel_v6ILi16EEvPfS0_ii)
        /*0074*/ 	.short	0x0380
        /*0076*/ 	.short	0x0018


	//----- nvinfo : EIATTR_SW_WAR
	.align		4
.L_25:
        /*0078*/ 	.byte	0x04, 0x36
        /*007a*/ 	.short	(.L_27 - .L_26)
.L_26:
        /*007c*/ 	.word	0x00000008
.L_27:


//--------------------- .nv.info._Z23mat_transpose_kernel_v0PKfPfii --------------------------
	.section	.nv.info._Z23mat_transpose_kernel_v0PKfPfii,"",@"SHT_CUDA_INFO"
	.sectionflags	@""
	.align	4


	//----- nvinfo : EIATTR_CUDA_API_VERSION
	.align		4
        /*0000*/ 	.byte	0x04, 0x37
        /*0002*/ 	.short	(.L_29 - .L_28)
.L_28:
        /*0004*/ 	.word	0x00000082


	//----- nvinfo : EIATTR_KPARAM_INFO
	.align		4
.L_29:
        /*0008*/ 	.byte	0x04, 0x17
        /*000a*/ 	.short	(.L_31 - .L_30)
.L_30:
        /*000c*/ 	.word	0x00000000
        /*0010*/ 	.short	0x0003
        /*0012*/ 	.short	0x0014
        /*0014*/ 	.byte	0x00, 0xf0, 0x11, 0x00


	//----- nvinfo : EIATTR_KPARAM_INFO
	.align		4
.L_31:
        /*0018*/ 	.byte	0x04, 0x17
        /*001a*/ 	.short	(.L_33 - .L_32)
.L_32:
        /*001c*/ 	.word	0x00000000
        /*0020*/ 	.short	0x0002
        /*0022*/ 	.short	0x0010
        /*0024*/ 	.byte	0x00, 0xf0, 0x11, 0x00


	//----- nvinfo : EIATTR_KPARAM_INFO
	.align		4
.L_33:
        /*0028*/ 	.byte	0x04, 0x17
        /*002a*/ 	.short	(.L_35 - .L_34)
.L_34:
        /*002c*/ 	.word	0x00000000
        /*0030*/ 	.short	0x0001
        /*0032*/ 	.short	0x0008
        /*0034*/ 	.byte	0x00, 0xf5, 0x21, 0x00


	//----- nvinfo : EIATTR_KPARAM_INFO
	.align		4
.L_35:
        /*0038*/ 	.byte	0x04, 0x17
        /*003a*/ 	.short	(.L_37 - .L_36)
.L_36:
        /*003c*/ 	.word	0x00000000
        /*0040*/ 	.short	0x0000
        /*0042*/ 	.short	0x0000
        /*0044*/ 	.byte	0x00, 0xf5, 0x21, 0x00


	//----- nvinfo : EIATTR_SPARSE_MMA_MASK
	.align		4
.L_37:
        /*0048*/ 	.byte	0x03, 0x50
        /*004a*/ 	.short	0x0000


	//----- nvinfo : EIATTR_MAXREG_COUNT
	.align		4
        /*004c*/ 	.byte	0x03, 0x1b
        /*004e*/ 	.short	0x00ff


	//----- nvinfo : EIATTR_MERCURY_ISA_VERSION
	.align		4
        /*0050*/ 	.byte	0x03, 0x5f
        /*0052*/ 	.short	0x0101


	//----- nvinfo : EIATTR_VRC_CTA_INIT_COUNT
	.align		4
        /*0054*/ 	.byte	0x02, 0x4a
	.zero		1
	.zero		1


	//----- nvinfo : EIATTR_EXIT_INSTR_OFFSETS
	.align		4
        /*0058*/ 	.byte	0x04, 0x1c
        /*005a*/ 	.short	(.L_39 - .L_38)


	//   ....[0]....
.L_38:
        /*005c*/ 	.word	0x000000c0


	//   ....[1]....
        /*0060*/ 	.word	0x00000160


	//----- nvinfo : EIATTR_CBANK_PARAM_SIZE
	.align		4
.L_39:
        /*0064*/ 	.byte	0x03, 0x19
        /*0066*/ 	.short	0x0018


	//----- nvinfo : EIATTR_PARAM_CBANK
	.align		4
        /*0068*/ 	.byte	0x04, 0x0a
        /*006a*/ 	.short	(.L_41 - .L_40)
	.align		4
.L_40:
        /*006c*/ 	.word	index@(.nv.constant0._Z23mat_transpose_kernel_v0PKfPfii)
        /*0070*/ 	.short	0x0380
        /*0072*/ 	.short	0x0018


	//----- nvinfo : EIATTR_SW_WAR
	.align		4
.L_41:
        /*0074*/ 	.byte	0x04, 0x36
        /*0076*/ 	.short	(.L_43 - .L_42)
.L_42:
        /*0078*/ 	.word	0x00000008
.L_43:


//--------------------- .nv.callgraph             --------------------------
	.section	.nv.callgraph,"",@"SHT_CUDA_CALLGRAPH"
	.align	4
	.sectionentsize	8
	.align		4
        /*0000*/ 	.word	0x00000000
	.align		4
        /*0004*/ 	.word	0xffffffff
	.align		4
        /*0008*/ 	.word	0x00000000
	.align		4
        /*000c*/ 	.word	0xfffffffe
	.align		4
        /*0010*/ 	.word	0x00000000
	.align		4
        /*0014*/ 	.word	0xfffffffd
	.align		4
        /*0018*/ 	.word	0x00000000
	.align		4
        /*001c*/ 	.word	0xfffffffc


//--------------------- .text._Z23mat_transpose_kernel_v6ILi16EEvPfS0_ii --------------------------
	.section	.text._Z23mat_transpose_kernel_v6ILi16EEvPfS0_ii,"ax",@progbits
	.align	128
        .global         _Z23mat_transpose_kernel_v6ILi16EEvPfS0_ii
        .type           _Z23mat_transpose_kernel_v6ILi16EEvPfS0_ii,@function
        .size           _Z23mat_transpose_kernel_v6ILi16EEvPfS0_ii,(.L_x_2 - _Z23mat_transpose_kernel_v6ILi16EEvPfS0_ii)
        .other          _Z23mat_transpose_kernel_v6ILi16EEvPfS0_ii,@"STO_CUDA_ENTRY STV_DEFAULT"
_Z23mat_transpose_kernel_v6ILi16EEvPfS0_ii:
.text._Z23mat_transpose_kernel_v6ILi16EEvPfS0_ii:
[----:B------:R-:W-:Y:S01]  /*0000*/  LDC R1, c[0x0][0x37c] ;  /* 0x0000df00ff017b82 */ /* 0x000fe20000000800 */
[----:B------:R-:W0:Y:S07]  /*0010*/  S2R R11, SR_TID.X ;  /* 0x00000000000b7919 */ /* 0x000e2e0000002100 */
[----:B------:R-:W1:Y:S01]  /*0020*/  S2UR UR7, SR_CTAID.X ;  /* 0x00000000000779c3 */ /* 0x000e620000002500 */
[----:B------:R-:W1:Y:S01]  /*0030*/  LDCU UR4, c[0x0][0x360] ;  /* 0x00006c00ff0477ac */ /* 0x000e620008000800 */
[----:B------:R-:W2:Y:S01]  /*0040*/  S2R R8, SR_TID.Y ;  /* 0x0000000000087919 */ /* 0x000ea20000002200 */
[----:B------:R-:W3:Y:S05]  /*0050*/  LDCU UR5, c[0x0][0x364] ;  /* 0x00006c80ff0577ac */ /* 0x000eea0008000800 */
[----:B------:R-:W3:Y:S01]  /*0060*/  S2UR UR6, SR_CTAID.Y ;  /* 0x00000000000679c3 */ /* 0x000ee20000002600 */
[----:B------:R-:W4:Y:S07]  /*0070*/  LDCU.64 UR8, c[0x0][0x358] ;  /* 0x00006b00ff0877ac */ /* 0x000f2e0008000a00 */
[----:B------:R-:W5:Y:S01]  /*0080*/  LDC.64 R2, c[0x0][0x390] ;  /* 0x0000e400ff027b82 */ /* 0x000f620000000a00 */
[----:B-1----:R-:W-:-:S02]  /*0090*/  UIMAD UR4, UR4, UR7, URZ ;  /* 0x00000007040472a4 */ /* 0x002fc4000f8e02ff */
[----:B------:R-:W-:-:S04]  /*00a0*/  USHF.L.U32 UR7, UR7, 0x4, URZ ;  /* 0x0000000407077899 */ /* 0x000fc800080006ff */
[----:B0-----:R-:W-:Y:S01]  /*00b0*/  VIADD R0, R11, UR4 ;  /* 0x000000040b007c36 */ /* 0x001fe20008000000 */
[----:B---3--:R-:W-:Y:S02]  /*00c0*/  UIMAD UR5, UR5, UR6, URZ ;  /* 0x00000006050572a4 */ /* 0x008fe4000f8e02ff */
[----:B------:R-:W-:-:S04]  /*00d0*/  USHF.L.U32 UR6, UR6, 0x4, URZ ;  /* 0x0000000406067899 */ /* 0x000fc800080006ff */
[----:B--2---:R-:W-:Y:S01]  /*00e0*/  VIADD R5, R8, UR5 ;  /* 0x0000000508057c36 */ /* 0x004fe20008000000 */
[----:B-----5:R-:W-:-:S04]  /*00f0*/  ISETP.GE.AND P0, PT, R0, R3, PT ;  /* 0x000000030000720c */ /* 0x020fc80003f06270 */
[----:B------:R-:W-:-:S13]  /*0100*/  ISETP.GE.OR P0, PT, R5, R2, P0 ;  /* 0x000000020500720c */ /* 0x000fda0000706670 */
[----:B------:R-:W0:Y:S01]  /*0110*/  @!P0 LDC.64 R6, c[0x0][0x380] ;  /* 0x0000e000ff068b82 */ /* 0x000e220000000a00 */
[----:B------:R-:W-:Y:S02]  /*0120*/  @!P0 IMAD R0, R8, R3, R11 ;  /* 0x0000000308008224 */ /* 0x000fe400078e020b */
[----:B------:R-:W-:-:S05]  /*0130*/  @!P0 IMAD R5, R3, UR6, RZ ;  /* 0x0000000603058c24 */ /* 0x000fca000f8e02ff */
[----:B------:R-:W-:Y:S02]  /*0140*/  @!P0 IADD3 R5, P1, P2, R0, UR7, R5 ;  /* 0x0000000700058c10 */ /* 0x000fe4000fa3e005 */
[----:B------:R-:W-:-:S04]  /*0150*/  @!P0 SHF.R.S32.HI R0, RZ, 0x1f, R0 ;  /* 0x0000001fff008819 */ /* 0x000fc80000011400 */
[----:B------:R-:W-:Y:S02]  /*0160*/  @!P0 IADD3.X R0, PT, PT, R0, RZ, RZ, P1, P2 ;  /* 0x000000ff00008210 */ /* 0x000fe40000fe44ff */
[----:B0-----:R-:W-:-:S04]  /*0170*/  @!P0 LEA R4, P1, R5, R6, 0x2 ;  /* 0x0000000605048211 */ /* 0x001fc800078210ff */
[----:B------:R-:W-:-:S05]  /*0180*/  @!P0 LEA.HI.X R5, R5, R7, R0, 0x2, P1 ;  /* 0x0000000705058211 */ /* 0x000fca00008f1400 */
[----:B----4-:R-:W2:Y:S01]  /*0190*/  @!P0 LDG.E R4, desc[UR8][R4.64] ;  /* 0x0000000804048981 */ /* 0x010ea2000c1e1900 */
[----:B------:R-:W-:Y:S01]  /*01a0*/  @!P0 MOV R0, 0x400 ;  /* 0x0000040000008802 */ /* 0x000fe20000000f00 */
[----:B------:R-:W-:Y:S01]  /*01b0*/  VIADD R7, R11, UR5 ;  /* 0x000000050b077c36 */ /* 0x000fe20008000000 */
[----:B------:R-:W0:Y:S01]  /*01c0*/  @!P0 S2R R9, SR_CgaCtaId ;  /* 0x0000000000098919 */ /* 0x000e220000008800 */
[----:B------:R-:W-:-:S03]  /*01d0*/  VIADD R6, R8, UR4 ;  /* 0x0000000408067c36 */ /* 0x000fc60008000000 */
[----:B------:R-:W-:-:S04]  /*01e0*/  ISETP.GE.AND P1, PT, R7, R2, PT ;  /* 0x000000020700720c */ /* 0x000fc80003f26270 */
[----:B------:R-:W-:Y:S02]  /*01f0*/  ISETP.GE.OR P1, PT, R6, R3, P1 ;  /* 0x000000030600720c */ /* 0x000fe40000f26670 */
[----:B0-----:R-:W-:-:S05]  /*0200*/  @!P0 LEA R0, R9, R0, 0x18 ;  /* 0x0000000009008211 */ /* 0x001fca00078ec0ff */
[----:B------:R-:W-:-:S04]  /*0210*/  @!P0 IMAD R0, R11, 0x44, R0 ;  /* 0x000000440b008824 */ /* 0x000fc800078e0200 */
[----:B------:R-:W-:-:S05]  /*0220*/  @!P0 IMAD R3, R8, 0x4, R0 ;  /* 0x0000000408038824 */ /* 0x000fca00078e0200 */
[----:B--2---:R0:W-:Y:S01]  /*0230*/  @!P0 STS [R3], R4 ;  /* 0x0000000403008388 */ /* 0x0041e20000000800 */
[----:B------:R-:W-:Y:S06]  /*0240*/  BAR.SYNC.DEFER_BLOCKING 0x0 ;  /* 0x0000000000007b1d */ /* 0x000fec0000010000 */
[----:B------:R-:W-:Y:S05]  /*0250*/  @P1 EXIT ;  /* 0x000000000000194d */ /* 0x000fea0003800000 */
[----:B0-----:R-:W0:Y:S01]  /*0260*/  S2R R3, SR_CgaCtaId ;  /* 0x0000000000037919 */ /* 0x001e220000008800 */
[----:B------:R-:W-:Y:S01]  /*0270*/  MOV R0, 0x400 ;  /* 0x0000040000007802 */ /* 0x000fe20000000f00 */
[----:B------:R-:W1:Y:S03]  /*0280*/  LDCU.64 UR4, c[0x0][0x388] ;  /* 0x00007100ff0477ac */ /* 0x000e660008000a00 */
[----:B0-----:R-:W-:-:S05]  /*0290*/  LEA R3, R3, R0, 0x18 ;  /* 0x0000000003037211 */ /* 0x001fca00078ec0ff */
[C---:B------:R-:W-:Y:S02]  /*02a0*/  IMAD R0, R8.reuse, 0x44, R3 ;  /* 0x0000004408007824 */ /* 0x040fe400078e0203 */
[----:B------:R-:W-:Y:S02]  /*02b0*/  IMAD R3, R8, R2, R11 ;  /* 0x0000000208037224 */ /* 0x000fe400078e020b */
[----:B------:R-:W-:Y:S02]  /*02c0*/  IMAD R0, R11, 0x4, R0 ;  /* 0x000000040b007824 */ /* 0x000fe400078e0200 */
[----:B------:R-:W-:-:S03]  /*02d0*/  IMAD R2, R2, UR7, RZ ;  /* 0x0000000702027c24 */ /* 0x000fc6000f8e02ff */
[----:B------:R-:W0:Y:S02]  /*02e0*/  LDS R5, [R0] ;  /* 0x0000000000057984 */ /* 0x000e240000000800 */
[----:B------:R-:W-:-:S04]  /*02f0*/  IADD3 R3, P0, P1, R3, UR6, R2 ;  /* 0x0000000603037c10 */ /* 0x000fc8000f91e002 */
[----:B------:R-:W-:Y:S02]  /*0300*/  IADD3.X R4, PT, PT, RZ, RZ, RZ, P0, P1 ;  /* 0x000000ffff047210 */ /* 0x000fe400007e24ff */
[----:B-1----:R-:W-:-:S04]  /*0310*/  LEA R2, P0, R3, UR4, 0x2 ;  /* 0x0000000403027c11 */ /* 0x002fc8000f8010ff */
[----:B------:R-:W-:-:S05]  /*0320*/  LEA.HI.X R3, R3, UR5, R4, 0x2, P0 ;  /* 0x0000000503037c11 */ /* 0x000fca00080f1404 */
[----:B0-----:R-:W-:Y:S01]  /*0330*/  STG.E desc[UR8][R2.64], R5 ;  /* 0x0000000502007986 */ /* 0x001fe2000c101908 */
[----:B------:R-:W-:Y:S05]  /*0340*/  EXIT ;  /* 0x000000000000794d */ /* 0x000fea0003800000 */
.L_x_0:
[----:B------:R-:W-:-:S00]  /*0350*/  BRA `(.L_x_0) ;  /* 0xfffffffc00fc7947 */ /* 0x000fc0000383ffff */
[----:B------:R-:W-:-:S00]  /*0360*/  NOP ;  /* 0x0000000000007918 */ /* 0x000fc00000000000 */
        /* <DEDUP_REMOVED lines=9> */
.L_x_2:


//--------------------- .text._Z23mat_transpose_kernel_v0PKfPfii --------------------------
	.section	.text._Z23mat_transpose_kernel_v0PKfPfii,"ax",@progbits
	.align	128
        .global         _Z23mat_transpose_kernel_v0PKfPfii
        .type           _Z23mat_transpose_kernel_v0PKfPfii,@function
        .size           _Z23mat_transpose_kernel_v0PKfPfii,(.L_x_3 - _Z23mat_transpose_kernel_v0PKfPfii)
        .other          _Z23mat_transpose_kernel_v0PKfPfii,@"STO_CUDA_ENTRY STV_DEFAULT"
_Z23mat_transpose_kernel_v0PKfPfii:
.text._Z23mat_transpose_kernel_v0PKfPfii:
[----:B------:R-:W-:Y:S01]  /*0000*/  LDC R1, c[0x0][0x37c] ;  /* 0x0000df00ff017b82 */ /* 0x000fe20000000800 */
[----:B------:R-:W0:Y:S07]  /*0010*/  S2R R3, SR_TID.X ;  /* 0x0000000000037919 */ /* 0x000e2e0000002100 */
[----:B------:R-:W0:Y:S01]  /*0020*/  S2UR UR4, SR_CTAID.X ;  /* 0x00000000000479c3 */ /* 0x000e220000002500 */
[----:B------:R-:W1:Y:S01]  /*0030*/  LDCU.64 UR6, c[0x0][0x390] ;  /* 0x00007200ff0677ac */ /* 0x000e620008000a00 */
[----:B------:R-:W2:Y:S06]  /*0040*/  S2R R2, SR_TID.Y ;  /* 0x0000000000027919 */ /* 0x000eac0000002200 */
[----:B------:R-:W0:Y:S08]  /*0050*/  LDC R0, c[0x0][0x360] ;  /* 0x0000d800ff007b82 */ /* 0x000e300000000800 */
[----:B------:R-:W2:Y:S08]  /*0060*/  S2UR UR5, SR_CTAID.Y ;  /* 0x00000000000579c3 */ /* 0x000eb00000002600 */
[----:B------:R-:W2:Y:S01]  /*0070*/  LDC R7, c[0x0][0x364] ;  /* 0x0000d900ff077b82 */ /* 0x000ea20000000800 */
[----:B0-----:R-:W-:-:S05]  /*0080*/  IMAD R0, R0, UR4, R3 ;  /* 0x0000000400007c24 */ /* 0x001fca000f8e0203 */
[----:B-1----:R-:W-:Y:S01]  /*0090*/  ISETP.GE.AND P0, PT, R0, UR7, PT ;  /* 0x0000000700007c0c */ /* 0x002fe2000bf06270 */
[----:B--2---:R-:W-:-:S05]  /*00a0*/  IMAD R7, R7, UR5, R2 ;  /* 0x0000000507077c24 */ /* 0x004fca000f8e0202 */
[----:B------:R-:W-:-:S13]  /*00b0*/  ISETP.GE.OR P0, PT, R7, UR6, P0 ;  /* 0x0000000607007c0c */ /* 0x000fda0008706670 */
[----:B------:R-:W-:Y:S05]  /*00c0*/  @P0 EXIT ;  /* 0x000000000000094d */ /* 0x000fea0003800000 */
[----:B------:R-:W0:Y:S01]  /*00d0*/  LDC.64 R2, c[0x0][0x380] ;  /* 0x0000e000ff027b82 */ /* 0x000e220000000a00 */
[----:B------:R-:W1:Y:S01]  /*00e0*/  LDCU.64 UR4, c[0x0][0x358] ;  /* 0x00006b00ff0477ac */ /* 0x000e620008000a00 */
[----:B------:R-:W-:-:S04]  /*00f0*/  IMAD R5, R7, UR7, R0 ;  /* 0x0000000707057c24 */ /* 0x000fc8000f8e0200 */
[----:B0-----:R-:W-:Y:S02]  /*0100*/  IMAD.WIDE R2, R5, 0x4, R2 ;  /* 0x0000000405027825 */ /* 0x001fe400078e0202 */
[----:B------:R-:W0:Y:S04]  /*0110*/  LDC.64 R4, c[0x0][0x388] ;  /* 0x0000e200ff047b82 */ /* 0x000e280000000a00 */
[----:B-1----:R-:W2:Y:S01]  /*0120*/  LDG.E R3, desc[UR4][R2.64] ;  /* 0x0000000402037981 */ /* 0x002ea2000c1e1900 */
[----:B------:R-:W-:-:S04]  /*0130*/  IMAD R7, R0, UR6, R7 ;  /* 0x0000000600077c24 */ /* 0x000fc8000f8e0207 */
[----:B0-----:R-:W-:-:S05]  /*0140*/  IMAD.WIDE R4, R7, 0x4, R4 ;  /* 0x0000000407047825 */ /* 0x001fca00078e0204 */
[----:B--2---:R-:W-:Y:S01]  /*0150*/  STG.E desc[UR4][R4.64], R3 ;  /* 0x0000000304007986 */ /* 0x004fe2000c101904 */
[----:B------:R-:W-:Y:S05]  /*0160*/  EXIT ;  /* 0x000000000000794d */ /* 0x000fea0003800000 */
.L_x_1:
        /* <DEDUP_REMOVED lines=9> */
.L_x_3:


//--------------------- .nv.shared._Z23mat_transpose_kernel_v6ILi16EEvPfS0_ii --------------------------
	.section	.nv.shared._Z23mat_transpose_kernel_v6ILi16EEvPfS0_ii,"aw",@nobits
	.sectionflags	@""
	.align	4
.nv.shared._Z23mat_transpose_kernel_v6ILi16EEvPfS0_ii:
	.zero		2112


//--------------------- .nv.shared.reserved.0     --------------------------
	.section	.nv.shared.reserved.0,"aw",@nobits
	.weak		__nv_reservedSMEM_offset_0_alias
	.size		__nv_reservedSMEM_offset_0_alias, 0, 64
	.other		__nv_reservedSMEM_offset_0_alias,@"STO_CUDA_RESERVED_SHARED STV_DEFAULT"
__nv_reservedSMEM_offset_0_alias:
	.zero		0
	.zero		64


//--------------------- .nv.constant0._Z23mat_transpose_kernel_v6ILi16EEvPfS0_ii --------------------------
	.section	.nv.constant0._Z23mat_transpose_kernel_v6ILi16EEvPfS0_ii,"a",@progbits
	.sectionflags	@""
	.align	4
.nv.constant0._Z23mat_transpose_kernel_v6ILi16EEvPfS0_ii:
	.zero		920


//--------------------- .nv.constant0._Z23mat_transpose_kernel_v0PKfPfii --------------------------
	.section	.nv.constant0._Z23mat_transpose_kernel_v0PKfPfii,"a",@progbits
	.sectionflags	@""
	.align	4
.nv.constant0._Z23mat_transpose_kernel_v0PKfPfii:
	.zero		920


//--------------------- SYMBOLS --------------------------

	.type		.nv.reservedSmem.offset0,@object
	.size		.nv.reservedSmem.offset0,0x4
	.type		.nv.reservedSmem.cap,@object
	.size		.nv.reservedSmem.cap,0x4
